//
// Generated by NVIDIA NVVM Compiler
//
// Compiler Build ID: CL-36424714
// Cuda compilation tools, release 13.0, V13.0.88
// Based on NVVM 20.0.0
//

.version 9.0
.target sm_100
.address_size 64

	// .globl	_Z17calculateDistancePiS_S_i

.visible .entry _Z17calculateDistancePiS_S_i(
	.param .u64 .ptr .align 1 _Z17calculateDistancePiS_S_i_param_0,
	.param .u64 .ptr .align 1 _Z17calculateDistancePiS_S_i_param_1,
	.param .u64 .ptr .align 1 _Z17calculateDistancePiS_S_i_param_2,
	.param .u32 _Z17calculateDistancePiS_S_i_param_3
)
{
	.reg .pred 	%p<2>;
	.reg .b32 	%r<10>;
	.reg .b64 	%rd<11>;

	ld.param.u64 	%rd1, [_Z17calculateDistancePiS_S_i_param_0];
	ld.param.u64 	%rd2, [_Z17calculateDistancePiS_S_i_param_1];
	ld.param.u64 	%rd3, [_Z17calculateDistancePiS_S_i_param_2];
	ld.param.u32 	%r2, [_Z17calculateDistancePiS_S_i_param_3];
	mov.u32 	%r3, %ctaid.x;
	mov.u32 	%r4, %ntid.x;
	mov.u32 	%r5, %tid.x;
	mad.lo.s32 	%r1, %r3, %r4, %r5;
	setp.ge.s32 	%p1, %r1, %r2;
	@%p1 bra 	$L__BB0_2;
	cvta.to.global.u64 	%rd4, %rd1;
	cvta.to.global.u64 	%rd5, %rd2;
	cvta.to.global.u64 	%rd6, %rd3;
	mul.wide.s32 	%rd7, %r1, 4;
	add.s64 	%rd8, %rd4, %rd7;
	ld.global.u32 	%r6, [%rd8];
	add.s64 	%rd9, %rd5, %rd7;
	ld.global.u32 	%r7, [%rd9];
	sub.s32 	%r8, %r6, %r7;
	abs.s32 	%r9, %r8;
	add.s64 	%rd10, %rd6, %rd7;
	st.global.u32 	[%rd10], %r9;
$L__BB0_2:
	ret;

}


// ===== COMPILED SASS (sm_100) =====

	.target	sm_100

	.elftype	@"ET_EXEC"


//--------------------- .note.nv.tkinfo           --------------------------
	.section	.note.nv.tkinfo,"",@"SHT_NOTE"
	.sectionflags	@"SHF_NOTE_NV_TKINFO"
	.tkinfo
        /*0018*/ 	.word	0x00000002
        /*0030*/ 	.string	""
        /*0030*/ 	.string	"ptxas"
        /*0030*/ 	.string	"Cuda compilation tools, release 13.0, V13.0.88"
        /*0030*/ 	.string	"Build cuda_13.0.r13.0/compiler.36424714_0"
        /*0030*/ 	.string	"-arch sm_100 -m 64 "



//--------------------- .note.nv.cuinfo           --------------------------
	.section	.note.nv.cuinfo,"",@"SHT_NOTE"
	.sectionflags	@"SHF_NOTE_NV_CUINFO"
        /*0018*/ 	.short	0x0002
        /*001a*/ 	.short	0x0064
        /*001c*/ 	.short	0x0082
	.zero		2


//--------------------- .nv.info                  --------------------------
	.section	.nv.info,"",@"SHT_CUDA_INFO"
	.align	4


	//----- nvinfo : EIATTR_REGCOUNT
	.align		4
        /*0000*/ 	.byte	0x04, 0x2f
        /*0002*/ 	.short	(.L_1 - .L_0)
	.align		4
.L_0:
        /*0004*/ 	.word	index@(_Z17calculateDistancePiS_S_i)
        /*0008*/ 	.word	0x0000000c


	//----- nvinfo : EIATTR_FRAME_SIZE
	.align		4
.L_1:
        /*000c*/ 	.byte	0x04, 0x11
        /*000e*/ 	.short	(.L_3 - .L_2)
	.align		4
.L_2:
        /*0010*/ 	.word	index@(_Z17calculateDistancePiS_S_i)
        /*0014*/ 	.word	0x00000000


	//----- nvinfo : EIATTR_MIN_STACK_SIZE
	.align		4
.L_3:
        /*0018*/ 	.byte	0x04, 0x12
        /*001a*/ 	.short	(.L_5 - .L_4)
	.align		4
.L_4:
        /*001c*/ 	.word	index@(_Z17calculateDistancePiS_S_i)
        /*0020*/ 	.word	0x00000000
.L_5:


//--------------------- .nv.compat                --------------------------
	.section	.nv.compat,"",@"SHT_CUDA_COMPAT_INFO"
	.align	4
        /*0000*/ 	.byte	0x02, 0x09, 0x00, 0x00, 0x02, 0x02, 0x01, 0x00, 0x02, 0x05, 0x05, 0x00, 0x03, 0x07, 0x01, 0x01
        /*0010*/ 	.byte	0x02, 0x03, 0x00, 0x00, 0x02, 0x06, 0x01, 0x00, 0x04, 0x0b, 0x08, 0x00, 0x09, 0x00, 0x00, 0x00
        /*0020*/ 	.byte	0x00, 0x00, 0x00, 0x00


//--------------------- .nv.info._Z17calculateDistancePiS_S_i --------------------------
	.section	.nv.info._Z17calculateDistancePiS_S_i,"",@"SHT_CUDA_INFO"
	.sectionflags	@""
	.align	4


	//----- nvinfo : EIATTR_CUDA_API_VERSION
	.align		4
        /*0000*/ 	.byte	0x04, 0x37
        /*0002*/ 	.short	(.L_7 - .L_6)
.L_6:
        /*0004*/ 	.word	0x00000082


	//----- nvinfo : EIATTR_KPARAM_INFO
	.align		4
.L_7:
        /*0008*/ 	.byte	0x04, 0x17
        /*000a*/ 	.short	(.L_9 - .L_8)
.L_8:
        /*000c*/ 	.word	0x00000000
        /*0010*/ 	.short	0x0003
        /*0012*/ 	.short	0x0018
        /*0014*/ 	.byte	0x00, 0xf0, 0x11, 0x00


	//----- nvinfo : EIATTR_KPARAM_INFO
	.align		4
.L_9:
        /*0018*/ 	.byte	0x04, 0x17
        /*001a*/ 	.short	(.L_11 - .L_10)
.L_10:
        /*001c*/ 	.word	0x00000000
        /*0020*/ 	.short	0x0002
        /*0022*/ 	.short	0x0010
        /*0024*/ 	.byte	0x00, 0xf5, 0x21, 0x00


	//----- nvinfo : EIATTR_KPARAM_INFO
	.align		4
.L_11:
        /*0028*/ 	.byte	0x04, 0x17
        /*002a*/ 	.short	(.L_13 - .L_12)
.L_12:
        /*002c*/ 	.word	0x00000000
        /*0030*/ 	.short	0x0001
        /*0032*/ 	.short	0x0008
        /*0034*/ 	.byte	0x00, 0xf5, 0x21, 0x00


	//----- nvinfo : EIATTR_KPARAM_INFO
	.align		4
.L_13:
        /*0038*/ 	.byte	0x04, 0x17
        /*003a*/ 	.short	(.L_15 - .L_14)
.L_14:
        /*003c*/ 	.word	0x00000000
        /*0040*/ 	.short	0x0000
        /*0042*/ 	.short	0x0000
        /*0044*/ 	.byte	0x00, 0xf5, 0x21, 0x00


	//----- nvinfo : EIATTR_SPARSE_MMA_MASK
	.align		4
.L_15:
        /*0048*/ 	.byte	0x03, 0x50
        /*004a*/ 	.short	0x0000


	//----- nvinfo : EIATTR_MAXREG_COUNT
	.align		4
        /*004c*/ 	.byte	0x03, 0x1b
        /*004e*/ 	.short	0x00ff


	//----- nvinfo : EIATTR_MERCURY_ISA_VERSION
	.align		4
        /*0050*/ 	.byte	0x03, 0x5f
        /*0052*/ 	.short	0x0101


	//----- nvinfo : EIATTR_VRC_CTA_INIT_COUNT
	.align		4
        /*0054*/ 	.byte	0x02, 0x4a
	.zero		1
	.zero		1


	//----- nvinfo : EIATTR_EXIT_INSTR_OFFSETS
	.align		4
        /*0058*/ 	.byte	0x04, 0x1c
        /*005a*/ 	.short	(.L_17 - .L_16)


	//   ....[0]....
.L_16:
        /*005c*/ 	.word	0x00000070


	//   ....[1]....
        /*0060*/ 	.word	0x00000150


	//----- nvinfo : EIATTR_CBANK_PARAM_SIZE
	.align		4
.L_17:
        /*0064*/ 	.byte	0x03, 0x19
        /*0066*/ 	.short	0x001c


	//----- nvinfo : EIATTR_PARAM_CBANK
	.align		4
        /*0068*/ 	.byte	0x04, 0x0a
        /*006a*/ 	.short	(.L_19 - .L_18)
	.align		4
.L_18:
        /*006c*/ 	.word	index@(.nv.constant0._Z17calculateDistancePiS_S_i)
        /*0070*/ 	.short	0x0380
        /*0072*/ 	.short	0x001c


	//----- nvinfo : EIATTR_SW_WAR
	.align		4
.L_19:
        /*0074*/ 	.byte	0x04, 0x36
        /*0076*/ 	.short	(.L_21 - .L_20)
.L_20:
        /*0078*/ 	.word	0x00000008
.L_21:


//--------------------- .nv.callgraph             --------------------------
	.section	.nv.callgraph,"",@"SHT_CUDA_CALLGRAPH"
	.align	4
	.sectionentsize	8
	.align		4
        /*0000*/ 	.word	0x00000000
	.align		4
        /*0004*/ 	.word	0xffffffff
	.align		4
        /*0008*/ 	.word	0x00000000
	.align		4
        /*000c*/ 	.word	0xfffffffe
	.align		4
        /*0010*/ 	.word	0x00000000
	.align		4
        /*0014*/ 	.word	0xfffffffd
	.align		4
        /*0018*/ 	.word	0x00000000
	.align		4
        /*001c*/ 	.word	0xfffffffc


//--------------------- .text._Z17calculateDistancePiS_S_i --------------------------
	.section	.text._Z17calculateDistancePiS_S_i,"ax",@progbits
	.align	128
        .global         _Z17calculateDistancePiS_S_i
        .type           _Z17calculateDistancePiS_S_i,@function
        .size           _Z17calculateDistancePiS_S_i,(.L_x_1 - _Z17calculateDistancePiS_S_i)
        .other          _Z17calculateDistancePiS_S_i,@"STO_CUDA_ENTRY STV_DEFAULT"
_Z17calculateDistancePiS_S_i:
.text._Z17calculateDistancePiS_S_i:
[----:B------:R-:W-:Y:S01]  /*0000*/  LDC R1, c[0x0][0x37c] ;  /* 0x0000df00ff017b82 */ /* 0x000fe20000000800 */
[----:B------:R-:W0:Y:S07]  /*0010*/  S2R R0, SR_TID.X ;  /* 0x0000000000007919 */ /* 0x000e2e0000002100 */
[----:B------:R-:W0:Y:S01]  /*0020*/  S2UR UR4, SR_CTAID.X ;  /* 0x00000000000479c3 */ /* 0x000e220000002500 */
[----:B------:R-:W1:Y:S07]  /*0030*/  LDCU UR5, c[0x0][0x398] ;  /* 0x00007300ff0577ac */ /* 0x000e6e0008000800 */
[----:B------:R-:W0:Y:S02]  /*0040*/  LDC R9, c[0x0][0x360] ;  /* 0x0000d800ff097b82 */ /* 0x000e240000000800 */
[----:B0-----:R-:W-:-:S05]  /*0050*/  IMAD R9, R9, UR4, R0 ;  /* 0x0000000409097c24 */ /* 0x001fca000f8e0200 */
[----:B-1----:R-:W-:-:S13]  /*0060*/  ISETP.GE.AND P0, PT, R9, UR5, PT ;  /* 0x0000000509007c0c */ /* 0x002fda000bf06270 */
[----:B------:R-:W-:Y:S05]  /*0070*/  @P0 EXIT ;  /* 0x000000000000094d */ /* 0x000fea0003800000 */
[----:B------:R-:W0:Y:S01]  /*0080*/  LDC.64 R2, c[0x0][0x380] ;  /* 0x0000e000ff027b82 */ /* 0x000e220000000a00 */
[----:B------:R-:W1:Y:S07]  /*0090*/  LDCU.64 UR4, c[0x0][0x358] ;  /* 0x00006b00ff0477ac */ /* 0x000e6e0008000a00 */
[----:B------:R-:W2:Y:S08]  /*00a0*/  LDC.64 R4, c[0x0][0x388] ;  /* 0x0000e200ff047b82 */ /* 0x000eb00000000a00 */
[----:B------:R-:W3:Y:S01]  /*00b0*/  LDC.64 R6, c[0x0][0x390] ;  /* 0x0000e400ff067b82 */ /* 0x000ee20000000a00 */
[----:B0-----:R-:W-:-:S06]  /*00c0*/  IMAD.WIDE R2, R9, 0x4, R2 ;  /* 0x0000000409027825 */ /* 0x001fcc00078e0202 */
[----:B-1----:R-:W4:Y:S01]  /*00d0*/  LDG.E R2, desc[UR4][R2.64] ;  /* 0x0000000402027981 */ /* 0x002f22000c1e1900 */
[----:B--2---:R-:W-:-:S06]  /*00e0*/  IMAD.WIDE R4, R9, 0x4, R4 ;  /* 0x0000000409047825 */ /* 0x004fcc00078e0204 */
[----:B------:R-:W4:Y:S01]  /*00f0*/  LDG.E R5, desc[UR4][R4.64] ;  /* 0x0000000404057981 */ /* 0x000f22000c1e1900 */
[----:B---3--:R-:W-:Y:S01]  /*0100*/  IMAD.WIDE R6, R9, 0x4, R6 ;  /* 0x0000000409067825 */ /* 0x008fe200078e0206 */
[----:B----4-:R-:W-:-:S04]  /*0110*/  IADD3 R0, PT, PT, R2, -R5, RZ ;  /* 0x8000000502007210 */ /* 0x010fc80007ffe0ff */
[----:B------:R-:W-:-:S04]  /*0120*/  IABS R0, R0 ;  /* 0x0000000000007213 */ /* 0x000fc80000000000 */
[----:B------:R-:W-:-:S05]  /*0130*/  MOV R9, R0 ;  /* 0x0000000000097202 */ /* 0x000fca0000000f00 */
[----:B------:R-:W-:Y:S01]  /*0140*/  STG.E desc[UR4][R6.64], R9 ;  /* 0x0000000906007986 */ /* 0x000fe2000c101904 */
[----:B------:R-:W-:Y:S05]  /*0150*/  EXIT ;  /* 0x000000000000794d */ /* 0x000fea0003800000 */
.L_x_0:
[----:B------:R-:W-:-:S00]  /*0160*/  BRA `(.L_x_0) ;  /* 0xfffffffc00fc7947 */ /* 0x000fc0000383ffff */
[----:B------:R-:W-:-:S00]  /*0170*/  NOP ;  /* 0x0000000000007918 */ /* 0x000fc00000000000 */
        /* <DEDUP_REMOVED lines=8> */
.L_x_1:


//--------------------- .nv.shared.reserved.0     --------------------------
	.section	.nv.shared.reserved.0,"aw",@nobits
	.weak		__nv_reservedSMEM_offset_0_alias
	.size		__nv_reservedSMEM_offset_0_alias, 0, 64
	.other		__nv_reservedSMEM_offset_0_alias,@"STO_CUDA_RESERVED_SHARED STV_DEFAULT"
__nv_reservedSMEM_offset_0_alias:
	.zero		0
	.zero		64


//--------------------- .nv.constant0._Z17calculateDistancePiS_S_i --------------------------
	.section	.nv.constant0._Z17calculateDistancePiS_S_i,"a",@progbits
	.sectionflags	@""
	.align	4
.nv.constant0._Z17calculateDistancePiS_S_i:
	.zero		924


//--------------------- SYMBOLS --------------------------

	.type		.nv.reservedSmem.offset0,@object
	.size		.nv.reservedSmem.offset0,0x4
